//
// Generated by NVIDIA NVVM Compiler
//
// Compiler Build ID: CL-36424714
// Cuda compilation tools, release 13.0, V13.0.88
// Based on NVVM 20.0.0
//

.version 9.0
.target sm_100
.address_size 64

	// .globl	vecAdd

.visible .entry vecAdd(
	.param .u64 .ptr .align 1 vecAdd_param_0,
	.param .u64 .ptr .align 1 vecAdd_param_1,
	.param .u64 .ptr .align 1 vecAdd_param_2,
	.param .u64 vecAdd_param_3,
	.param .u64 vecAdd_param_4
)
{
	.reg .pred 	%p<2>;
	.reg .b32 	%r<5>;
	.reg .b64 	%rd<13>;

	ld.param.u64 	%rd2, [vecAdd_param_0];
	ld.param.u64 	%rd3, [vecAdd_param_1];
	ld.param.u64 	%rd4, [vecAdd_param_2];
	ld.param.u64 	%rd5, [vecAdd_param_3];
	mov.u32 	%r1, %tid.x;
	cvt.u64.u32 	%rd1, %r1;
	setp.le.u64 	%p1, %rd5, %rd1;
	@%p1 bra 	$L__BB0_2;
	cvta.to.global.u64 	%rd6, %rd2;
	cvta.to.global.u64 	%rd7, %rd3;
	cvta.to.global.u64 	%rd8, %rd4;
	shl.b64 	%rd9, %rd1, 2;
	add.s64 	%rd10, %rd6, %rd9;
	ld.global.u32 	%r2, [%rd10];
	add.s64 	%rd11, %rd7, %rd9;
	ld.global.u32 	%r3, [%rd11];
	add.s32 	%r4, %r3, %r2;
	add.s64 	%rd12, %rd8, %rd9;
	st.global.u32 	[%rd12], %r4;
$L__BB0_2:
	ret;

}


// ===== COMPILED SASS (sm_100) =====

	.target	sm_100

	.elftype	@"ET_EXEC"


//--------------------- .note.nv.tkinfo           --------------------------
	.section	.note.nv.tkinfo,"",@"SHT_NOTE"
	.sectionflags	@"SHF_NOTE_NV_TKINFO"
	.tkinfo
        /*0018*/ 	.word	0x00000002
        /*0030*/ 	.string	""
        /*0030*/ 	.string	"ptxas"
        /*0030*/ 	.string	"Cuda compilation tools, release 13.0, V13.0.88"
        /*0030*/ 	.string	"Build cuda_13.0.r13.0/compiler.36424714_0"
        /*0030*/ 	.string	"-arch sm_100 -m 64 "



//--------------------- .note.nv.cuinfo           --------------------------
	.section	.note.nv.cuinfo,"",@"SHT_NOTE"
	.sectionflags	@"SHF_NOTE_NV_CUINFO"
        /*0018*/ 	.short	0x0002
        /*001a*/ 	.short	0x0064
        /*001c*/ 	.short	0x0082
	.zero		2


//--------------------- .nv.info                  --------------------------
	.section	.nv.info,"",@"SHT_CUDA_INFO"
	.align	4


	//----- nvinfo : EIATTR_REGCOUNT
	.align		4
        /*0000*/ 	.byte	0x04, 0x2f
        /*0002*/ 	.short	(.L_1 - .L_0)
	.align		4
.L_0:
        /*0004*/ 	.word	index@(vecAdd)
        /*0008*/ 	.word	0x0000000c


	//----- nvinfo : EIATTR_FRAME_SIZE
	.align		4
.L_1:
        /*000c*/ 	.byte	0x04, 0x11
        /*000e*/ 	.short	(.L_3 - .L_2)
	.align		4
.L_2:
        /*0010*/ 	.word	index@(vecAdd)
        /*0014*/ 	.word	0x00000000


	//----- nvinfo : EIATTR_MIN_STACK_SIZE
	.align		4
.L_3:
        /*0018*/ 	.byte	0x04, 0x12
        /*001a*/ 	.short	(.L_5 - .L_4)
	.align		4
.L_4:
        /*001c*/ 	.word	index@(vecAdd)
        /*0020*/ 	.word	0x00000000
.L_5:


//--------------------- .nv.compat                --------------------------
	.section	.nv.compat,"",@"SHT_CUDA_COMPAT_INFO"
	.align	4
        /*0000*/ 	.byte	0x02, 0x09, 0x00, 0x00, 0x02, 0x02, 0x01, 0x00, 0x02, 0x05, 0x05, 0x00, 0x03, 0x07, 0x01, 0x01
        /*0010*/ 	.byte	0x02, 0x03, 0x00, 0x00, 0x02, 0x06, 0x01, 0x00, 0x04, 0x0b, 0x08, 0x00, 0x09, 0x00, 0x00, 0x00
        /*0020*/ 	.byte	0x00, 0x00, 0x00, 0x00


//--------------------- .nv.info.vecAdd           --------------------------
	.section	.nv.info.vecAdd,"",@"SHT_CUDA_INFO"
	.sectionflags	@""
	.align	4


	//----- nvinfo : EIATTR_CUDA_API_VERSION
	.align		4
        /*0000*/ 	.byte	0x04, 0x37
        /*0002*/ 	.short	(.L_7 - .L_6)
.L_6:
        /*0004*/ 	.word	0x00000082


	//----- nvinfo : EIATTR_KPARAM_INFO
	.align		4
.L_7:
        /*0008*/ 	.byte	0x04, 0x17
        /*000a*/ 	.short	(.L_9 - .L_8)
.L_8:
        /*000c*/ 	.word	0x00000000
        /*0010*/ 	.short	0x0004
        /*0012*/ 	.short	0x0020
        /*0014*/ 	.byte	0x00, 0xf0, 0x21, 0x00


	//----- nvinfo : EIATTR_KPARAM_INFO
	.align		4
.L_9:
        /*0018*/ 	.byte	0x04, 0x17
        /*001a*/ 	.short	(.L_11 - .L_10)
.L_10:
        /*001c*/ 	.word	0x00000000
        /*0020*/ 	.short	0x0003
        /*0022*/ 	.short	0x0018
        /*0024*/ 	.byte	0x00, 0xf0, 0x21, 0x00


	//----- nvinfo : EIATTR_KPARAM_INFO
	.align		4
.L_11:
        /*0028*/ 	.byte	0x04, 0x17
        /*002a*/ 	.short	(.L_13 - .L_12)
.L_12:
        /*002c*/ 	.word	0x00000000
        /*0030*/ 	.short	0x0002
        /*0032*/ 	.short	0x0010
        /*0034*/ 	.byte	0x00, 0xf5, 0x21, 0x00


	//----- nvinfo : EIATTR_KPARAM_INFO
	.align		4
.L_13:
        /*0038*/ 	.byte	0x04, 0x17
        /*003a*/ 	.short	(.L_15 - .L_14)
.L_14:
        /*003c*/ 	.word	0x00000000
        /*0040*/ 	.short	0x0001
        /*0042*/ 	.short	0x0008
        /*0044*/ 	.byte	0x00, 0xf5, 0x21, 0x00


	//----- nvinfo : EIATTR_KPARAM_INFO
	.align		4
.L_15:
        /*0048*/ 	.byte	0x04, 0x17
        /*004a*/ 	.short	(.L_17 - .L_16)
.L_16:
        /*004c*/ 	.word	0x00000000
        /*0050*/ 	.short	0x0000
        /*0052*/ 	.short	0x0000
        /*0054*/ 	.byte	0x00, 0xf5, 0x21, 0x00


	//----- nvinfo : EIATTR_SPARSE_MMA_MASK
	.align		4
.L_17:
        /*0058*/ 	.byte	0x03, 0x50
        /*005a*/ 	.short	0x0000


	//----- nvinfo : EIATTR_MAXREG_COUNT
	.align		4
        /*005c*/ 	.byte	0x03, 0x1b
        /*005e*/ 	.short	0x00ff


	//----- nvinfo : EIATTR_MERCURY_ISA_VERSION
	.align		4
        /*0060*/ 	.byte	0x03, 0x5f
        /*0062*/ 	.short	0x0101


	//----- nvinfo : EIATTR_VRC_CTA_INIT_COUNT
	.align		4
        /*0064*/ 	.byte	0x02, 0x4a
	.zero		1
	.zero		1


	//----- nvinfo : EIATTR_EXIT_INSTR_OFFSETS
	.align		4
        /*0068*/ 	.byte	0x04, 0x1c
        /*006a*/ 	.short	(.L_19 - .L_18)


	//   ....[0]....
.L_18:
        /*006c*/ 	.word	0x00000050


	//   ....[1]....
        /*0070*/ 	.word	0x00000150


	//----- nvinfo : EIATTR_CBANK_PARAM_SIZE
	.align		4
.L_19:
        /*0074*/ 	.byte	0x03, 0x19
        /*0076*/ 	.short	0x0028


	//----- nvinfo : EIATTR_PARAM_CBANK
	.align		4
        /*0078*/ 	.byte	0x04, 0x0a
        /*007a*/ 	.short	(.L_21 - .L_20)
	.align		4
.L_20:
        /*007c*/ 	.word	index@(.nv.constant0.vecAdd)
        /*0080*/ 	.short	0x0380
        /*0082*/ 	.short	0x0028


	//----- nvinfo : EIATTR_SW_WAR
	.align		4
.L_21:
        /*0084*/ 	.byte	0x04, 0x36
        /*0086*/ 	.short	(.L_23 - .L_22)
.L_22:
        /*0088*/ 	.word	0x00000008
.L_23:


//--------------------- .nv.callgraph             --------------------------
	.section	.nv.callgraph,"",@"SHT_CUDA_CALLGRAPH"
	.align	4
	.sectionentsize	8
	.align		4
        /*0000*/ 	.word	0x00000000
	.align		4
        /*0004*/ 	.word	0xffffffff
	.align		4
        /*0008*/ 	.word	0x00000000
	.align		4
        /*000c*/ 	.word	0xfffffffe
	.align		4
        /*0010*/ 	.word	0x00000000
	.align		4
        /*0014*/ 	.word	0xfffffffd
	.align		4
        /*0018*/ 	.word	0x00000000
	.align		4
        /*001c*/ 	.word	0xfffffffc


//--------------------- .text.vecAdd              --------------------------
	.section	.text.vecAdd,"ax",@progbits
	.align	128
        .global         vecAdd
        .type           vecAdd,@function
        .size           vecAdd,(.L_x_1 - vecAdd)
        .other          vecAdd,@"STO_CUDA_ENTRY STV_DEFAULT"
vecAdd:
.text.vecAdd:
[----:B------:R-:W-:Y:S01]  /*0000*/  LDC R1, c[0x0][0x37c] ;  /* 0x0000df00ff017b82 */ /* 0x000fe20000000800 */
[----:B------:R-:W0:Y:S01]  /*0010*/  S2R R0, SR_TID.X ;  /* 0x0000000000007919 */ /* 0x000e220000002100 */
[----:B------:R-:W0:Y:S02]  /*0020*/  LDCU.64 UR4, c[0x0][0x398] ;  /* 0x00007300ff0477ac */ /* 0x000e240008000a00 */
[----:B0-----:R-:W-:-:S04]  /*0030*/  ISETP.GE.U32.AND P0, PT, R0, UR4, PT ;  /* 0x0000000400007c0c */ /* 0x001fc8000bf06070 */
[----:B------:R-:W-:-:S13]  /*0040*/  ISETP.GE.U32.AND.EX P0, PT, RZ, UR5, PT, P0 ;  /* 0x00000005ff007c0c */ /* 0x000fda000bf06100 */
[----:B------:R-:W-:Y:S05]  /*0050*/  @P0 EXIT ;  /* 0x000000000000094d */ /* 0x000fea0003800000 */
[----:B------:R-:W0:Y:S01]  /*0060*/  LDCU.128 UR8, c[0x0][0x380] ;  /* 0x00007000ff0877ac */ /* 0x000e220008000c00 */
[----:B------:R-:W-:Y:S01]  /*0070*/  IMAD.SHL.U32 R6, R0, 0x4, RZ ;  /* 0x0000000400067824 */ /* 0x000fe200078e00ff */
[----:B------:R-:W-:Y:S01]  /*0080*/  SHF.R.U32.HI R0, RZ, 0x1e, R0 ;  /* 0x0000001eff007819 */ /* 0x000fe20000011600 */
[----:B------:R-:W1:Y:S01]  /*0090*/  LDCU.64 UR4, c[0x0][0x358] ;  /* 0x00006b00ff0477ac */ /* 0x000e620008000a00 */
[----:B------:R-:W2:Y:S02]  /*00a0*/  LDCU.64 UR6, c[0x0][0x390] ;  /* 0x00007200ff0677ac */ /* 0x000ea40008000a00 */
[C---:B0-----:R-:W-:Y:S02]  /*00b0*/  IADD3 R4, P1, PT, R6.reuse, UR10, RZ ;  /* 0x0000000a06047c10 */ /* 0x041fe4000ff3e0ff */
[----:B------:R-:W-:Y:S02]  /*00c0*/  IADD3 R2, P0, PT, R6, UR8, RZ ;  /* 0x0000000806027c10 */ /* 0x000fe4000ff1e0ff */
[----:B------:R-:W-:-:S02]  /*00d0*/  IADD3.X R5, PT, PT, R0, UR11, RZ, P1, !PT ;  /* 0x0000000b00057c10 */ /* 0x000fc40008ffe4ff */
[----:B------:R-:W-:-:S04]  /*00e0*/  IADD3.X R3, PT, PT, R0, UR9, RZ, P0, !PT ;  /* 0x0000000900037c10 */ /* 0x000fc800087fe4ff */
[----:B-1----:R-:W3:Y:S04]  /*00f0*/  LDG.E R5, desc[UR4][R4.64] ;  /* 0x0000000404057981 */ /* 0x002ee8000c1e1900 */
[----:B------:R-:W3:Y:S01]  /*0100*/  LDG.E R2, desc[UR4][R2.64] ;  /* 0x0000000402027981 */ /* 0x000ee2000c1e1900 */
[----:B--2---:R-:W-:-:S04]  /*0110*/  IADD3 R6, P0, PT, R6, UR6, RZ ;  /* 0x0000000606067c10 */ /* 0x004fc8000ff1e0ff */
[----:B------:R-:W-:Y:S01]  /*0120*/  IADD3.X R7, PT, PT, R0, UR7, RZ, P0, !PT ;  /* 0x0000000700077c10 */ /* 0x000fe200087fe4ff */
[----:B---3--:R-:W-:-:S05]  /*0130*/  IMAD.IADD R9, R2, 0x1, R5 ;  /* 0x0000000102097824 */ /* 0x008fca00078e0205 */
[----:B------:R-:W-:Y:S01]  /*0140*/  STG.E desc[UR4][R6.64], R9 ;  /* 0x0000000906007986 */ /* 0x000fe2000c101904 */
[----:B------:R-:W-:Y:S05]  /*0150*/  EXIT ;  /* 0x000000000000794d */ /* 0x000fea0003800000 */
.L_x_0:
[----:B------:R-:W-:-:S00]  /*0160*/  BRA `(.L_x_0) ;  /* 0xfffffffc00fc7947 */ /* 0x000fc0000383ffff */
[----:B------:R-:W-:-:S00]  /*0170*/  NOP ;  /* 0x0000000000007918 */ /* 0x000fc00000000000 */
        /* <DEDUP_REMOVED lines=8> */
.L_x_1:


//--------------------- .nv.shared.reserved.0     --------------------------
	.section	.nv.shared.reserved.0,"aw",@nobits
	.weak		__nv_reservedSMEM_offset_0_alias
	.size		__nv_reservedSMEM_offset_0_alias, 0, 64
	.other		__nv_reservedSMEM_offset_0_alias,@"STO_CUDA_RESERVED_SHARED STV_DEFAULT"
__nv_reservedSMEM_offset_0_alias:
	.zero		0
	.zero		64


//--------------------- .nv.constant0.vecAdd      --------------------------
	.section	.nv.constant0.vecAdd,"a",@progbits
	.sectionflags	@""
	.align	4
.nv.constant0.vecAdd:
	.zero		936


//--------------------- SYMBOLS --------------------------

	.type		.nv.reservedSmem.offset0,@object
	.size		.nv.reservedSmem.offset0,0x4
